//
// Generated by NVIDIA NVVM Compiler
//
// Compiler Build ID: CL-36424714
// Cuda compilation tools, release 13.0, V13.0.88
// Based on NVVM 20.0.0
//

.version 9.0
.target sm_100
.address_size 64

	// .globl	_Z16SumarMatricesGPUPfS_S_jjjj

.visible .entry _Z16SumarMatricesGPUPfS_S_jjjj(
	.param .u64 .ptr .align 1 _Z16SumarMatricesGPUPfS_S_jjjj_param_0,
	.param .u64 .ptr .align 1 _Z16SumarMatricesGPUPfS_S_jjjj_param_1,
	.param .u64 .ptr .align 1 _Z16SumarMatricesGPUPfS_S_jjjj_param_2,
	.param .u32 _Z16SumarMatricesGPUPfS_S_jjjj_param_3,
	.param .u32 _Z16SumarMatricesGPUPfS_S_jjjj_param_4,
	.param .u32 _Z16SumarMatricesGPUPfS_S_jjjj_param_5,
	.param .u32 _Z16SumarMatricesGPUPfS_S_jjjj_param_6
)
{
	.reg .pred 	%p<5>;
	.reg .b32 	%r<25>;
	.reg .b32 	%f<4>;
	.reg .b64 	%rd<11>;

	ld.param.u64 	%rd4, [_Z16SumarMatricesGPUPfS_S_jjjj_param_0];
	ld.param.u64 	%rd5, [_Z16SumarMatricesGPUPfS_S_jjjj_param_1];
	ld.param.u64 	%rd6, [_Z16SumarMatricesGPUPfS_S_jjjj_param_2];
	ld.param.u32 	%r12, [_Z16SumarMatricesGPUPfS_S_jjjj_param_3];
	ld.param.u32 	%r13, [_Z16SumarMatricesGPUPfS_S_jjjj_param_4];
	mov.u32 	%r14, %ctaid.x;
	mov.u32 	%r15, %ntid.x;
	mov.u32 	%r16, %tid.x;
	mad.lo.s32 	%r22, %r14, %r15, %r16;
	setp.ge.u32 	%p1, %r22, %r12;
	@%p1 bra 	$L__BB0_6;
	mov.u32 	%r2, %nctaid.y;
	mov.u32 	%r3, %nctaid.x;
	mov.u32 	%r17, %tid.y;
	mov.u32 	%r18, %ntid.y;
	mov.u32 	%r19, %ctaid.y;
	mad.lo.s32 	%r24, %r19, %r18, %r17;
	cvta.to.global.u64 	%rd1, %rd4;
	cvta.to.global.u64 	%rd2, %rd5;
	cvta.to.global.u64 	%rd3, %rd6;
$L__BB0_2:
	setp.ge.u32 	%p2, %r24, %r13;
	@%p2 bra 	$L__BB0_5;
	mul.lo.s32 	%r7, %r22, %r13;
$L__BB0_4:
	add.s32 	%r20, %r24, %r7;
	mul.wide.u32 	%rd7, %r20, 4;
	add.s64 	%rd8, %rd1, %rd7;
	ld.global.f32 	%f1, [%rd8];
	add.s64 	%rd9, %rd2, %rd7;
	ld.global.f32 	%f2, [%rd9];
	add.f32 	%f3, %f1, %f2;
	add.s64 	%rd10, %rd3, %rd7;
	st.global.f32 	[%rd10], %f3;
	add.s32 	%r24, %r24, %r2;
	setp.lt.u32 	%p3, %r24, %r13;
	@%p3 bra 	$L__BB0_4;
$L__BB0_5:
	add.s32 	%r22, %r22, %r3;
	setp.lt.u32 	%p4, %r22, %r12;
	@%p4 bra 	$L__BB0_2;
$L__BB0_6:
	ret;

}
	// .globl	_Z22MultiplicarMatricesGPUPfS_S_jjjj
.visible .entry _Z22MultiplicarMatricesGPUPfS_S_jjjj(
	.param .u64 .ptr .align 1 _Z22MultiplicarMatricesGPUPfS_S_jjjj_param_0,
	.param .u64 .ptr .align 1 _Z22MultiplicarMatricesGPUPfS_S_jjjj_param_1,
	.param .u64 .ptr .align 1 _Z22MultiplicarMatricesGPUPfS_S_jjjj_param_2,
	.param .u32 _Z22MultiplicarMatricesGPUPfS_S_jjjj_param_3,
	.param .u32 _Z22MultiplicarMatricesGPUPfS_S_jjjj_param_4,
	.param .u32 _Z22MultiplicarMatricesGPUPfS_S_jjjj_param_5,
	.param .u32 _Z22MultiplicarMatricesGPUPfS_S_jjjj_param_6
)
{
	.reg .pred 	%p<7>;
	.reg .b32 	%r<52>;
	.reg .b32 	%f<7>;
	.reg .b64 	%rd<13>;

	ld.param.u64 	%rd5, [_Z22MultiplicarMatricesGPUPfS_S_jjjj_param_0];
	ld.param.u64 	%rd6, [_Z22MultiplicarMatricesGPUPfS_S_jjjj_param_1];
	ld.param.u64 	%rd7, [_Z22MultiplicarMatricesGPUPfS_S_jjjj_param_2];
	ld.param.u32 	%r28, [_Z22MultiplicarMatricesGPUPfS_S_jjjj_param_3];
	ld.param.u32 	%r29, [_Z22MultiplicarMatricesGPUPfS_S_jjjj_param_4];
	ld.param.u32 	%r30, [_Z22MultiplicarMatricesGPUPfS_S_jjjj_param_6];
	mov.u32 	%r31, %ctaid.x;
	mov.u32 	%r32, %ntid.x;
	mov.u32 	%r33, %tid.x;
	mad.lo.s32 	%r43, %r31, %r32, %r33;
	setp.ge.u32 	%p1, %r43, %r28;
	@%p1 bra 	$L__BB1_9;
	mov.u32 	%r2, %nctaid.z;
	mov.u32 	%r3, %nctaid.y;
	mov.u32 	%r4, %nctaid.x;
	mul.lo.s32 	%r5, %r2, %r30;
	mov.u32 	%r34, %tid.z;
	mov.u32 	%r35, %ntid.z;
	mov.u32 	%r36, %ctaid.z;
	mad.lo.s32 	%r49, %r36, %r35, %r34;
	mov.u32 	%r37, %tid.y;
	mov.u32 	%r38, %ntid.y;
	mov.u32 	%r39, %ctaid.y;
	mad.lo.s32 	%r50, %r39, %r38, %r37;
	cvta.to.global.u64 	%rd1, %rd5;
	cvta.to.global.u64 	%rd2, %rd6;
	cvta.to.global.u64 	%rd3, %rd7;
$L__BB1_2:
	setp.ge.u32 	%p2, %r50, %r30;
	@%p2 bra 	$L__BB1_8;
	mul.lo.s32 	%r11, %r43, %r29;
	mul.lo.s32 	%r12, %r43, %r30;
$L__BB1_4:
	setp.ge.u32 	%p3, %r49, %r29;
	@%p3 bra 	$L__BB1_7;
	add.s32 	%r40, %r50, %r12;
	mul.wide.u32 	%rd8, %r40, 4;
	add.s64 	%rd4, %rd3, %rd8;
	ld.global.f32 	%f6, [%rd4];
	mad.lo.s32 	%r47, %r30, %r49, %r50;
	add.s32 	%r46, %r11, %r49;
$L__BB1_6:
	mul.wide.u32 	%rd9, %r46, 4;
	add.s64 	%rd10, %rd1, %rd9;
	ld.global.f32 	%f4, [%rd10];
	mul.wide.u32 	%rd11, %r47, 4;
	add.s64 	%rd12, %rd2, %rd11;
	ld.global.f32 	%f5, [%rd12];
	fma.rn.f32 	%f6, %f4, %f5, %f6;
	st.global.f32 	[%rd4], %f6;
	add.s32 	%r49, %r49, %r2;
	add.s32 	%r47, %r47, %r5;
	add.s32 	%r46, %r46, %r2;
	setp.lt.u32 	%p4, %r49, %r29;
	@%p4 bra 	$L__BB1_6;
$L__BB1_7:
	add.s32 	%r50, %r50, %r3;
	setp.lt.u32 	%p5, %r50, %r30;
	@%p5 bra 	$L__BB1_4;
$L__BB1_8:
	add.s32 	%r43, %r43, %r4;
	setp.lt.u32 	%p6, %r43, %r28;
	@%p6 bra 	$L__BB1_2;
$L__BB1_9:
	ret;

}


// ===== COMPILED SASS (sm_100) =====

	.target	sm_100

	.elftype	@"ET_EXEC"


//--------------------- .note.nv.tkinfo           --------------------------
	.section	.note.nv.tkinfo,"",@"SHT_NOTE"
	.sectionflags	@"SHF_NOTE_NV_TKINFO"
	.tkinfo
        /*0018*/ 	.word	0x00000002
        /*0030*/ 	.string	""
        /*0030*/ 	.string	"ptxas"
        /*0030*/ 	.string	"Cuda compilation tools, release 13.0, V13.0.88"
        /*0030*/ 	.string	"Build cuda_13.0.r13.0/compiler.36424714_0"
        /*0030*/ 	.string	"-arch sm_100 -m 64 "



//--------------------- .note.nv.cuinfo           --------------------------
	.section	.note.nv.cuinfo,"",@"SHT_NOTE"
	.sectionflags	@"SHF_NOTE_NV_CUINFO"
        /*0018*/ 	.short	0x0002
        /*001a*/ 	.short	0x0064
        /*001c*/ 	.short	0x0082
	.zero		2


//--------------------- .nv.info                  --------------------------
	.section	.nv.info,"",@"SHT_CUDA_INFO"
	.align	4


	//----- nvinfo : EIATTR_REGCOUNT
	.align		4
        /*0000*/ 	.byte	0x04, 0x2f
        /*0002*/ 	.short	(.L_1 - .L_0)
	.align		4
.L_0:
        /*0004*/ 	.word	index@(_Z16SumarMatricesGPUPfS_S_jjjj)
        /*0008*/ 	.word	0x00000014


	//----- nvinfo : EIATTR_FRAME_SIZE
	.align		4
.L_1:
        /*000c*/ 	.byte	0x04, 0x11
        /*000e*/ 	.short	(.L_3 - .L_2)
	.align		4
.L_2:
        /*0010*/ 	.word	index@(_Z16SumarMatricesGPUPfS_S_jjjj)
        /*0014*/ 	.word	0x00000000


	//----- nvinfo : EIATTR_REGCOUNT
	.align		4
.L_3:
        /*0018*/ 	.byte	0x04, 0x2f
        /*001a*/ 	.short	(.L_5 - .L_4)
	.align		4
.L_4:
        /*001c*/ 	.word	index@(_Z22MultiplicarMatricesGPUPfS_S_jjjj)
        /*0020*/ 	.word	0x00000018


	//----- nvinfo : EIATTR_FRAME_SIZE
	.align		4
.L_5:
        /*0024*/ 	.byte	0x04, 0x11
        /*0026*/ 	.short	(.L_7 - .L_6)
	.align		4
.L_6:
        /*0028*/ 	.word	index@(_Z22MultiplicarMatricesGPUPfS_S_jjjj)
        /*002c*/ 	.word	0x00000000


	//----- nvinfo : EIATTR_MIN_STACK_SIZE
	.align		4
.L_7:
        /*0030*/ 	.byte	0x04, 0x12
        /*0032*/ 	.short	(.L_9 - .L_8)
	.align		4
.L_8:
        /*0034*/ 	.word	index@(_Z22MultiplicarMatricesGPUPfS_S_jjjj)
        /*0038*/ 	.word	0x00000000


	//----- nvinfo : EIATTR_MIN_STACK_SIZE
	.align		4
.L_9:
        /*003c*/ 	.byte	0x04, 0x12
        /*003e*/ 	.short	(.L_11 - .L_10)
	.align		4
.L_10:
        /*0040*/ 	.word	index@(_Z16SumarMatricesGPUPfS_S_jjjj)
        /*0044*/ 	.word	0x00000000
.L_11:


//--------------------- .nv.compat                --------------------------
	.section	.nv.compat,"",@"SHT_CUDA_COMPAT_INFO"
	.align	4
        /*0000*/ 	.byte	0x02, 0x09, 0x00, 0x00, 0x02, 0x02, 0x01, 0x00, 0x02, 0x05, 0x05, 0x00, 0x03, 0x07, 0x01, 0x01
        /*0010*/ 	.byte	0x02, 0x03, 0x00, 0x00, 0x02, 0x06, 0x01, 0x00, 0x04, 0x0b, 0x08, 0x00, 0x09, 0x00, 0x00, 0x00
        /*0020*/ 	.byte	0x00, 0x00, 0x00, 0x00


//--------------------- .nv.info._Z22MultiplicarMatricesGPUPfS_S_jjjj --------------------------
	.section	.nv.info._Z22MultiplicarMatricesGPUPfS_S_jjjj,"",@"SHT_CUDA_INFO"
	.sectionflags	@""
	.align	4


	//----- nvinfo : EIATTR_CUDA_API_VERSION
	.align		4
        /*0000*/ 	.byte	0x04, 0x37
        /*0002*/ 	.short	(.L_13 - .L_12)
.L_12:
        /*0004*/ 	.word	0x00000082


	//----- nvinfo : EIATTR_KPARAM_INFO
	.align		4
.L_13:
        /*0008*/ 	.byte	0x04, 0x17
        /*000a*/ 	.short	(.L_15 - .L_14)
.L_14:
        /*000c*/ 	.word	0x00000000
        /*0010*/ 	.short	0x0006
        /*0012*/ 	.short	0x0024
        /*0014*/ 	.byte	0x00, 0xf0, 0x11, 0x00


	//----- nvinfo : EIATTR_KPARAM_INFO
	.align		4
.L_15:
        /*0018*/ 	.byte	0x04, 0x17
        /*001a*/ 	.short	(.L_17 - .L_16)
.L_16:
        /*001c*/ 	.word	0x00000000
        /*0020*/ 	.short	0x0005
        /*0022*/ 	.short	0x0020
        /*0024*/ 	.byte	0x00, 0xf0, 0x11, 0x00


	//----- nvinfo : EIATTR_KPARAM_INFO
	.align		4
.L_17:
        /*0028*/ 	.byte	0x04, 0x17
        /*002a*/ 	.short	(.L_19 - .L_18)
.L_18:
        /*002c*/ 	.word	0x00000000
        /*0030*/ 	.short	0x0004
        /*0032*/ 	.short	0x001c
        /*0034*/ 	.byte	0x00, 0xf0, 0x11, 0x00


	//----- nvinfo : EIATTR_KPARAM_INFO
	.align		4
.L_19:
        /*0038*/ 	.byte	0x04, 0x17
        /*003a*/ 	.short	(.L_21 - .L_20)
.L_20:
        /*003c*/ 	.word	0x00000000
        /*0040*/ 	.short	0x0003
        /*0042*/ 	.short	0x0018
        /*0044*/ 	.byte	0x00, 0xf0, 0x11, 0x00


	//----- nvinfo : EIATTR_KPARAM_INFO
	.align		4
.L_21:
        /*0048*/ 	.byte	0x04, 0x17
        /*004a*/ 	.short	(.L_23 - .L_22)
.L_22:
        /*004c*/ 	.word	0x00000000
        /*0050*/ 	.short	0x0002
        /*0052*/ 	.short	0x0010
        /*0054*/ 	.byte	0x00, 0xf5, 0x21, 0x00


	//----- nvinfo : EIATTR_KPARAM_INFO
	.align		4
.L_23:
        /*0058*/ 	.byte	0x04, 0x17
        /*005a*/ 	.short	(.L_25 - .L_24)
.L_24:
        /*005c*/ 	.word	0x00000000
        /*0060*/ 	.short	0x0001
        /*0062*/ 	.short	0x0008
        /*0064*/ 	.byte	0x00, 0xf5, 0x21, 0x00


	//----- nvinfo : EIATTR_KPARAM_INFO
	.align		4
.L_25:
        /*0068*/ 	.byte	0x04, 0x17
        /*006a*/ 	.short	(.L_27 - .L_26)
.L_26:
        /*006c*/ 	.word	0x00000000
        /*0070*/ 	.short	0x0000
        /*0072*/ 	.short	0x0000
        /*0074*/ 	.byte	0x00, 0xf5, 0x21, 0x00


	//----- nvinfo : EIATTR_SPARSE_MMA_MASK
	.align		4
.L_27:
        /*0078*/ 	.byte	0x03, 0x50
        /*007a*/ 	.short	0x0000


	//----- nvinfo : EIATTR_MAXREG_COUNT
	.align		4
        /*007c*/ 	.byte	0x03, 0x1b
        /*007e*/ 	.short	0x00ff


	//----- nvinfo : EIATTR_MERCURY_ISA_VERSION
	.align		4
        /*0080*/ 	.byte	0x03, 0x5f
        /*0082*/ 	.short	0x0101


	//----- nvinfo : EIATTR_VRC_CTA_INIT_COUNT
	.align		4
        /*0084*/ 	.byte	0x02, 0x4a
	.zero		1
	.zero		1


	//----- nvinfo : EIATTR_EXIT_INSTR_OFFSETS
	.align		4
        /*0088*/ 	.byte	0x04, 0x1c
        /*008a*/ 	.short	(.L_29 - .L_28)


	//   ....[0]....
.L_28:
        /*008c*/ 	.word	0x00000070


	//   ....[1]....
        /*0090*/ 	.word	0x000003a0


	//----- nvinfo : EIATTR_CRS_STACK_SIZE
	.align		4
.L_29:
        /*0094*/ 	.byte	0x04, 0x1e
        /*0096*/ 	.short	(.L_31 - .L_30)
.L_30:
        /*0098*/ 	.word	0x00000000


	//----- nvinfo : EIATTR_CBANK_PARAM_SIZE
	.align		4
.L_31:
        /*009c*/ 	.byte	0x03, 0x19
        /*009e*/ 	.short	0x0028


	//----- nvinfo : EIATTR_PARAM_CBANK
	.align		4
        /*00a0*/ 	.byte	0x04, 0x0a
        /*00a2*/ 	.short	(.L_33 - .L_32)
	.align		4
.L_32:
        /*00a4*/ 	.word	index@(.nv.constant0._Z22MultiplicarMatricesGPUPfS_S_jjjj)
        /*00a8*/ 	.short	0x0380
        /*00aa*/ 	.short	0x0028


	//----- nvinfo : EIATTR_SW_WAR
	.align		4
.L_33:
        /*00ac*/ 	.byte	0x04, 0x36
        /*00ae*/ 	.short	(.L_35 - .L_34)
.L_34:
        /*00b0*/ 	.word	0x00000008
.L_35:


//--------------------- .nv.info._Z16SumarMatricesGPUPfS_S_jjjj --------------------------
	.section	.nv.info._Z16SumarMatricesGPUPfS_S_jjjj,"",@"SHT_CUDA_INFO"
	.sectionflags	@""
	.align	4


	//----- nvinfo : EIATTR_CUDA_API_VERSION
	.align		4
        /*0000*/ 	.byte	0x04, 0x37
        /*0002*/ 	.short	(.L_37 - .L_36)
.L_36:
        /*0004*/ 	.word	0x00000082


	//----- nvinfo : EIATTR_KPARAM_INFO
	.align		4
.L_37:
        /*0008*/ 	.byte	0x04, 0x17
        /*000a*/ 	.short	(.L_39 - .L_38)
.L_38:
        /*000c*/ 	.word	0x00000000
        /*0010*/ 	.short	0x0006
        /*0012*/ 	.short	0x0024
        /*0014*/ 	.byte	0x00, 0xf0, 0x11, 0x00


	//----- nvinfo : EIATTR_KPARAM_INFO
	.align		4
.L_39:
        /*0018*/ 	.byte	0x04, 0x17
        /*001a*/ 	.short	(.L_41 - .L_40)
.L_40:
        /*001c*/ 	.word	0x00000000
        /*0020*/ 	.short	0x0005
        /*0022*/ 	.short	0x0020
        /*0024*/ 	.byte	0x00, 0xf0, 0x11, 0x00


	//----- nvinfo : EIATTR_KPARAM_INFO
	.align		4
.L_41:
        /*0028*/ 	.byte	0x04, 0x17
        /*002a*/ 	.short	(.L_43 - .L_42)
.L_42:
        /*002c*/ 	.word	0x00000000
        /*0030*/ 	.short	0x0004
        /*0032*/ 	.short	0x001c
        /*0034*/ 	.byte	0x00, 0xf0, 0x11, 0x00


	//----- nvinfo : EIATTR_KPARAM_INFO
	.align		4
.L_43:
        /*0038*/ 	.byte	0x04, 0x17
        /*003a*/ 	.short	(.L_45 - .L_44)
.L_44:
        /*003c*/ 	.word	0x00000000
        /*0040*/ 	.short	0x0003
        /*0042*/ 	.short	0x0018
        /*0044*/ 	.byte	0x00, 0xf0, 0x11, 0x00


	//----- nvinfo : EIATTR_KPARAM_INFO
	.align		4
.L_45:
        /*0048*/ 	.byte	0x04, 0x17
        /*004a*/ 	.short	(.L_47 - .L_46)
.L_46:
        /*004c*/ 	.word	0x00000000
        /*0050*/ 	.short	0x0002
        /*0052*/ 	.short	0x0010
        /*0054*/ 	.byte	0x00, 0xf5, 0x21, 0x00


	//----- nvinfo : EIATTR_KPARAM_INFO
	.align		4
.L_47:
        /*0058*/ 	.byte	0x04, 0x17
        /*005a*/ 	.short	(.L_49 - .L_48)
.L_48:
        /*005c*/ 	.word	0x00000000
        /*0060*/ 	.short	0x0001
        /*0062*/ 	.short	0x0008
        /*0064*/ 	.byte	0x00, 0xf5, 0x21, 0x00


	//----- nvinfo : EIATTR_KPARAM_INFO
	.align		4
.L_49:
        /*0068*/ 	.byte	0x04, 0x17
        /*006a*/ 	.short	(.L_51 - .L_50)
.L_50:
        /*006c*/ 	.word	0x00000000
        /*0070*/ 	.short	0x0000
        /*0072*/ 	.short	0x0000
        /*0074*/ 	.byte	0x00, 0xf5, 0x21, 0x00


	//----- nvinfo : EIATTR_SPARSE_MMA_MASK
	.align		4
.L_51:
        /*0078*/ 	.byte	0x03, 0x50
        /*007a*/ 	.short	0x0000


	//----- nvinfo : EIATTR_MAXREG_COUNT
	.align		4
        /*007c*/ 	.byte	0x03, 0x1b
        /*007e*/ 	.short	0x00ff


	//----- nvinfo : EIATTR_MERCURY_ISA_VERSION
	.align		4
        /*0080*/ 	.byte	0x03, 0x5f
        /*0082*/ 	.short	0x0101


	//----- nvinfo : EIATTR_VRC_CTA_INIT_COUNT
	.align		4
        /*0084*/ 	.byte	0x02, 0x4a
	.zero		1
	.zero		1


	//----- nvinfo : EIATTR_EXIT_INSTR_OFFSETS
	.align		4
        /*0088*/ 	.byte	0x04, 0x1c
        /*008a*/ 	.short	(.L_53 - .L_52)


	//   ....[0]....
.L_52:
        /*008c*/ 	.word	0x00000070


	//   ....[1]....
        /*0090*/ 	.word	0x00000260


	//----- nvinfo : EIATTR_CRS_STACK_SIZE
	.align		4
.L_53:
        /*0094*/ 	.byte	0x04, 0x1e
        /*0096*/ 	.short	(.L_55 - .L_54)
.L_54:
        /*0098*/ 	.word	0x00000000


	//----- nvinfo : EIATTR_CBANK_PARAM_SIZE
	.align		4
.L_55:
        /*009c*/ 	.byte	0x03, 0x19
        /*009e*/ 	.short	0x0028


	//----- nvinfo : EIATTR_PARAM_CBANK
	.align		4
        /*00a0*/ 	.byte	0x04, 0x0a
        /*00a2*/ 	.short	(.L_57 - .L_56)
	.align		4
.L_56:
        /*00a4*/ 	.word	index@(.nv.constant0._Z16SumarMatricesGPUPfS_S_jjjj)
        /*00a8*/ 	.short	0x0380
        /*00aa*/ 	.short	0x0028


	//----- nvinfo : EIATTR_SW_WAR
	.align		4
.L_57:
        /*00ac*/ 	.byte	0x04, 0x36
        /*00ae*/ 	.short	(.L_59 - .L_58)
.L_58:
        /*00b0*/ 	.word	0x00000008
.L_59:


//--------------------- .nv.callgraph             --------------------------
	.section	.nv.callgraph,"",@"SHT_CUDA_CALLGRAPH"
	.align	4
	.sectionentsize	8
	.align		4
        /*0000*/ 	.word	0x00000000
	.align		4
        /*0004*/ 	.word	0xffffffff
	.align		4
        /*0008*/ 	.word	0x00000000
	.align		4
        /*000c*/ 	.word	0xfffffffe
	.align		4
        /*0010*/ 	.word	0x00000000
	.align		4
        /*0014*/ 	.word	0xfffffffd
	.align		4
        /*0018*/ 	.word	0x00000000
	.align		4
        /*001c*/ 	.word	0xfffffffc


//--------------------- .text._Z22MultiplicarMatricesGPUPfS_S_jjjj --------------------------
	.section	.text._Z22MultiplicarMatricesGPUPfS_S_jjjj,"ax",@progbits
	.align	128
        .global         _Z22MultiplicarMatricesGPUPfS_S_jjjj
        .type           _Z22MultiplicarMatricesGPUPfS_S_jjjj,@function
        .size           _Z22MultiplicarMatricesGPUPfS_S_jjjj,(.L_x_13 - _Z22MultiplicarMatricesGPUPfS_S_jjjj)
        .other          _Z22MultiplicarMatricesGPUPfS_S_jjjj,@"STO_CUDA_ENTRY STV_DEFAULT"
_Z22MultiplicarMatricesGPUPfS_S_jjjj:
.text._Z22MultiplicarMatricesGPUPfS_S_jjjj:
[----:B------:R-:W-:Y:S01]  /*0000*/  LDC R1, c[0x0][0x37c] ;  /* 0x0000df00ff017b82 */ /* 0x000fe20000000800 */
[----:B------:R-:W0:Y:S07]  /*0010*/  S2R R3, SR_TID.X ;  /* 0x0000000000037919 */ /* 0x000e2e0000002100 */
[----:B------:R-:W0:Y:S01]  /*0020*/  S2UR UR4, SR_CTAID.X ;  /* 0x00000000000479c3 */ /* 0x000e220000002500 */
[----:B------:R-:W1:Y:S07]  /*0030*/  LDCU UR5, c[0x0][0x398] ;  /* 0x00007300ff0577ac */ /* 0x000e6e0008000800 */
[----:B------:R-:W0:Y:S02]  /*0040*/  LDC R0, c[0x0][0x360] ;  /* 0x0000d800ff007b82 */ /* 0x000e240000000800 */
[----:B0-----:R-:W-:-:S05]  /*0050*/  IMAD R0, R0, UR4, R3 ;  /* 0x0000000400007c24 */ /* 0x001fca000f8e0203 */
[----:B-1----:R-:W-:-:S13]  /*0060*/  ISETP.GE.U32.AND P0, PT, R0, UR5, PT ;  /* 0x0000000500007c0c */ /* 0x002fda000bf06070 */
[----:B------:R-:W-:Y:S05]  /*0070*/  @P0 EXIT ;  /* 0x000000000000094d */ /* 0x000fea0003800000 */
[----:B------:R-:W0:Y:S01]  /*0080*/  S2R R13, SR_TID.Z ;  /* 0x00000000000d7919 */ /* 0x000e220000002300 */
[----:B------:R-:W1:Y:S01]  /*0090*/  LDCU UR4, c[0x0][0x378] ;  /* 0x00006f00ff0477ac */ /* 0x000e620008000800 */
[----:B------:R-:W0:Y:S01]  /*00a0*/  S2R R2, SR_CTAID.Z ;  /* 0x0000000000027919 */ /* 0x000e220000002700 */
[----:B------:R-:W2:Y:S01]  /*00b0*/  LDCU UR5, c[0x0][0x374] ;  /* 0x00006e80ff0577ac */ /* 0x000ea20008000800 */
[----:B------:R-:W3:Y:S01]  /*00c0*/  S2R R12, SR_TID.Y ;  /* 0x00000000000c7919 */ /* 0x000ee20000002200 */
[----:B------:R-:W4:Y:S01]  /*00d0*/  LDCU UR6, c[0x0][0x370] ;  /* 0x00006e00ff0677ac */ /* 0x000f220008000800 */
[----:B------:R-:W3:Y:S01]  /*00e0*/  S2R R3, SR_CTAID.Y ;  /* 0x0000000000037919 */ /* 0x000ee20000002600 */
[----:B------:R-:W0:Y:S01]  /*00f0*/  LDCU UR7, c[0x0][0x368] ;  /* 0x00006d00ff0777ac */ /* 0x000e220008000800 */
[----:B------:R-:W3:Y:S01]  /*0100*/  LDCU UR8, c[0x0][0x364] ;  /* 0x00006c80ff0877ac */ /* 0x000ee20008000800 */
[----:B------:R-:W0:Y:S02]  /*0110*/  LDCU.64 UR10, c[0x0][0x358] ;  /* 0x00006b00ff0a77ac */ /* 0x000e240008000a00 */
[----:B0-----:R-:W-:-:S02]  /*0120*/  IMAD R13, R2, UR7, R13 ;  /* 0x00000007020d7c24 */ /* 0x001fc4000f8e020d */
[----:B-1234-:R-:W-:-:S07]  /*0130*/  IMAD R12, R3, UR8, R12 ;  /* 0x00000008030c7c24 */ /* 0x01efce000f8e020c */
.L_x_6:
[----:B------:R-:W0:Y:S01]  /*0140*/  LDCU UR7, c[0x0][0x3a4] ;  /* 0x00007480ff0777ac */ /* 0x000e220008000800 */
[----:B------:R-:W-:Y:S01]  /*0150*/  BSSY.RECONVERGENT B0, `(.L_x_0) ;  /* 0x0000020000007945 */ /* 0x000fe20003800200 */
[----:B0-----:R-:W-:-:S13]  /*0160*/  ISETP.GE.U32.AND P0, PT, R12, UR7, PT ;  /* 0x000000070c007c0c */ /* 0x001fda000bf06070 */
[----:B-12---:R-:W-:Y:S05]  /*0170*/  @P0 BRA `(.L_x_1) ;  /* 0x0000000000740947 */ /* 0x006fea0003800000 */
.L_x_5:
[----:B------:R-:W0:Y:S01]  /*0180*/  LDC R14, c[0x0][0x39c] ;  /* 0x0000e700ff0e7b82 */ /* 0x000e220000000800 */
[----:B------:R-:W-:Y:S01]  /*0190*/  BSSY.RECONVERGENT B1, `(.L_x_2) ;  /* 0x0000017000017945 */ /* 0x000fe20003800200 */
[----:B0-----:R-:W-:-:S13]  /*01a0*/  ISETP.GE.U32.AND P0, PT, R13, R14, PT ;  /* 0x0000000e0d00720c */ /* 0x001fda0003f06070 */
[----:B-12---:R-:W-:Y:S05]  /*01b0*/  @P0 BRA `(.L_x_3) ;  /* 0x0000000000500947 */ /* 0x006fea0003800000 */
[----:B------:R-:W0:Y:S08]  /*01c0*/  LDC R21, c[0x0][0x3a4] ;  /* 0x0000e900ff157b82 */ /* 0x000e300000000800 */
[----:B------:R-:W1:Y:S08]  /*01d0*/  LDC.64 R2, c[0x0][0x390] ;  /* 0x0000e400ff027b82 */ /* 0x000e700000000a00 */
[----:B------:R-:W2:Y:S01]  /*01e0*/  LDC.64 R6, c[0x0][0x388] ;  /* 0x0000e200ff067b82 */ /* 0x000ea20000000a00 */
[----:B0-----:R-:W-:-:S04]  /*01f0*/  IMAD R5, R0, R21, R12 ;  /* 0x0000001500057224 */ /* 0x001fc800078e020c */
[----:B-1----:R-:W-:-:S03]  /*0200*/  IMAD.WIDE.U32 R2, R5, 0x4, R2 ;  /* 0x0000000405027825 */ /* 0x002fc600078e0002 */
[----:B------:R-:W0:Y:S02]  /*0210*/  LDC.64 R4, c[0x0][0x380] ;  /* 0x0000e000ff047b82 */ /* 0x000e240000000a00 */
[----:B------:R1:W5:Y:S01]  /*0220*/  LDG.E R15, desc[UR10][R2.64] ;  /* 0x0000000a020f7981 */ /* 0x000362000c1e1900 */
[----:B------:R-:W-:Y:S02]  /*0230*/  IMAD R19, R0, R14, R13 ;  /* 0x0000000e00137224 */ /* 0x000fe400078e020d */
[----:B--2---:R-:W-:-:S07]  /*0240*/  IMAD R17, R13, R21, R12 ;  /* 0x000000150d117224 */ /* 0x004fce00078e020c */
.L_x_4:
[----:B0-----:R-:W-:-:S04]  /*0250*/  IMAD.WIDE.U32 R8, R19, 0x4, R4 ;  /* 0x0000000413087825 */ /* 0x001fc800078e0004 */
[----:B------:R-:W-:Y:S02]  /*0260*/  IMAD.WIDE.U32 R10, R17, 0x4, R6 ;  /* 0x00000004110a7825 */ /* 0x000fe400078e0006 */
[----:B--2---:R-:W2:Y:S04]  /*0270*/  LDG.E R8, desc[UR10][R8.64] ;  /* 0x0000000a08087981 */ /* 0x004ea8000c1e1900 */
[----:B------:R-:W2:Y:S01]  /*0280*/  LDG.E R10, desc[UR10][R10.64] ;  /* 0x0000000a0a0a7981 */ /* 0x000ea2000c1e1900 */
[----:B------:R-:W-:Y:S01]  /*0290*/  IADD3 R13, PT, PT, R13, UR4, RZ ;  /* 0x000000040d0d7c10 */ /* 0x000fe2000fffe0ff */
[----:B------:R-:W-:Y:S01]  /*02a0*/  IMAD R17, R21, UR4, R17 ;  /* 0x0000000415117c24 */ /* 0x000fe2000f8e0211 */
[----:B------:R-:W-:Y:S02]  /*02b0*/  IADD3 R19, PT, PT, R19, UR4, RZ ;  /* 0x0000000413137c10 */ /* 0x000fe4000fffe0ff */
[----:B------:R-:W-:Y:S01]  /*02c0*/  ISETP.GE.U32.AND P0, PT, R13, R14, PT ;  /* 0x0000000e0d00720c */ /* 0x000fe20003f06070 */
[----:B--2--5:R-:W-:-:S05]  /*02d0*/  FFMA R15, R8, R10, R15 ;  /* 0x0000000a080f7223 */ /* 0x024fca000000000f */
[----:B------:R2:W-:Y:S07]  /*02e0*/  STG.E desc[UR10][R2.64], R15 ;  /* 0x0000000f02007986 */ /* 0x0005ee000c10190a */
[----:B------:R-:W-:Y:S05]  /*02f0*/  @!P0 BRA `(.L_x_4) ;  /* 0xfffffffc00d48947 */ /* 0x000fea000383ffff */
.L_x_3:
[----:B------:R-:W-:Y:S05]  /*0300*/  BSYNC.RECONVERGENT B1 ;  /* 0x0000000000017941 */ /* 0x000fea0003800200 */
.L_x_2:
[----:B------:R-:W0:Y:S01]  /*0310*/  LDCU UR7, c[0x0][0x3a4] ;  /* 0x00007480ff0777ac */ /* 0x000e220008000800 */
[----:B------:R-:W-:-:S04]  /*0320*/  IADD3 R12, PT, PT, R12, UR5, RZ ;  /* 0x000000050c0c7c10 */ /* 0x000fc8000fffe0ff */
[----:B0-----:R-:W-:-:S13]  /*0330*/  ISETP.GE.U32.AND P0, PT, R12, UR7, PT ;  /* 0x000000070c007c0c */ /* 0x001fda000bf06070 */
[----:B------:R-:W-:Y:S05]  /*0340*/  @!P0 BRA `(.L_x_5) ;  /* 0xfffffffc008c8947 */ /* 0x000fea000383ffff */
.L_x_1:
[----:B------:R-:W-:Y:S05]  /*0350*/  BSYNC.RECONVERGENT B0 ;  /* 0x0000000000007941 */ /* 0x000fea0003800200 */
.L_x_0:
[----:B------:R-:W0:Y:S01]  /*0360*/  LDCU UR7, c[0x0][0x398] ;  /* 0x00007300ff0777ac */ /* 0x000e220008000800 */
[----:B------:R-:W-:-:S04]  /*0370*/  IADD3 R0, PT, PT, R0, UR6, RZ ;  /* 0x0000000600007c10 */ /* 0x000fc8000fffe0ff */
[----:B0-----:R-:W-:-:S13]  /*0380*/  ISETP.GE.U32.AND P0, PT, R0, UR7, PT ;  /* 0x0000000700007c0c */ /* 0x001fda000bf06070 */
[----:B------:R-:W-:Y:S05]  /*0390*/  @!P0 BRA `(.L_x_6) ;  /* 0xfffffffc00688947 */ /* 0x000fea000383ffff */
[----:B------:R-:W-:Y:S05]  /*03a0*/  EXIT ;  /* 0x000000000000794d */ /* 0x000fea0003800000 */
.L_x_7:
[----:B------:R-:W-:-:S00]  /*03b0*/  BRA `(.L_x_7) ;  /* 0xfffffffc00fc7947 */ /* 0x000fc0000383ffff */
[----:B------:R-:W-:-:S00]  /*03c0*/  NOP ;  /* 0x0000000000007918 */ /* 0x000fc00000000000 */
        /* <DEDUP_REMOVED lines=11> */
.L_x_13:


//--------------------- .text._Z16SumarMatricesGPUPfS_S_jjjj --------------------------
	.section	.text._Z16SumarMatricesGPUPfS_S_jjjj,"ax",@progbits
	.align	128
        .global         _Z16SumarMatricesGPUPfS_S_jjjj
        .type           _Z16SumarMatricesGPUPfS_S_jjjj,@function
        .size           _Z16SumarMatricesGPUPfS_S_jjjj,(.L_x_14 - _Z16SumarMatricesGPUPfS_S_jjjj)
        .other          _Z16SumarMatricesGPUPfS_S_jjjj,@"STO_CUDA_ENTRY STV_DEFAULT"
_Z16SumarMatricesGPUPfS_S_jjjj:
.text._Z16SumarMatricesGPUPfS_S_jjjj:
        /* <DEDUP_REMOVED lines=8> */
[----:B------:R-:W0:Y:S01]  /*0080*/  S2R R15, SR_TID.Y ;  /* 0x00000000000f7919 */ /* 0x000e220000002200 */
[----:B------:R-:W1:Y:S01]  /*0090*/  LDCU UR4, c[0x0][0x374] ;  /* 0x00006e80ff0477ac */ /* 0x000e620008000800 */
[----:B------:R-:W0:Y:S01]  /*00a0*/  S2R R2, SR_CTAID.Y ;  /* 0x0000000000027919 */ /* 0x000e220000002600 */
[----:B------:R-:W2:Y:S01]  /*00b0*/  LDCU UR5, c[0x0][0x370] ;  /* 0x00006e00ff0577ac */ /* 0x000ea20008000800 */
[----:B------:R-:W0:Y:S01]  /*00c0*/  LDCU UR6, c[0x0][0x364] ;  /* 0x00006c80ff0677ac */ /* 0x000e220008000800 */
[----:B------:R-:W3:Y:S02]  /*00d0*/  LDCU.64 UR8, c[0x0][0x358] ;  /* 0x00006b00ff0877ac */ /* 0x000ee40008000a00 */
[----:B0123--:R-:W-:-:S07]  /*00e0*/  IMAD R15, R2, UR6, R15 ;  /* 0x00000006020f7c24 */ /* 0x00ffce000f8e020f */
.L_x_11:
[----:B0-----:R-:W0:Y:S01]  /*00f0*/  LDC R14, c[0x0][0x39c] ;  /* 0x0000e700ff0e7b82 */ /* 0x001e220000000800 */
[----:B------:R-:W-:Y:S07]  /*0100*/  BSSY.RECONVERGENT B0, `(.L_x_8) ;  /* 0x0000011000007945 */ /* 0x000fee0003800200 */
[----:B------:R-:W1:Y:S08]  /*0110*/  LDC.64 R12, c[0x0][0x390] ;  /* 0x0000e400ff0c7b82 */ /* 0x000e700000000a00 */
[----:B--2---:R-:W2:Y:S08]  /*0120*/  LDC.64 R8, c[0x0][0x380] ;  /* 0x0000e000ff087b82 */ /* 0x004eb00000000a00 */
[----:B---3--:R-:W3:Y:S01]  /*0130*/  LDC.64 R10, c[0x0][0x388] ;  /* 0x0000e200ff0a7b82 */ /* 0x008ee20000000a00 */
[----:B0-----:R-:W-:-:S13]  /*0140*/  ISETP.GE.U32.AND P0, PT, R15, R14, PT ;  /* 0x0000000e0f00720c */ /* 0x001fda0003f06070 */
[----:B-1----:R-:W-:Y:S05]  /*0150*/  @P0 BRA `(.L_x_9) ;  /* 0x00000000002c0947 */ /* 0x002fea0003800000 */
.L_x_10:
[----:B0-----:R-:W-:-:S04]  /*0160*/  IMAD R7, R0, R14, R15 ;  /* 0x0000000e00077224 */ /* 0x001fc800078e020f */
[----:B--2---:R-:W-:-:S04]  /*0170*/  IMAD.WIDE.U32 R2, R7, 0x4, R8 ;  /* 0x0000000407027825 */ /* 0x004fc800078e0008 */
[C---:B---3--:R-:W-:Y:S02]  /*0180*/  IMAD.WIDE.U32 R4, R7.reuse, 0x4, R10 ;  /* 0x0000000407047825 */ /* 0x048fe400078e000a */
[----:B------:R-:W2:Y:S04]  /*0190*/  LDG.E R2, desc[UR8][R2.64] ;  /* 0x0000000802027981 */ /* 0x000ea8000c1e1900 */
[----:B------:R-:W2:Y:S01]  /*01a0*/  LDG.E R5, desc[UR8][R4.64] ;  /* 0x0000000804057981 */ /* 0x000ea2000c1e1900 */
[----:B------:R-:W-:Y:S01]  /*01b0*/  IMAD.WIDE.U32 R6, R7, 0x4, R12 ;  /* 0x0000000407067825 */ /* 0x000fe200078e000c */
[----:B------:R-:W-:-:S04]  /*01c0*/  IADD3 R15, PT, PT, R15, UR4, RZ ;  /* 0x000000040f0f7c10 */ /* 0x000fc8000fffe0ff */
[----:B------:R-:W-:Y:S01]  /*01d0*/  ISETP.GE.U32.AND P0, PT, R15, R14, PT ;  /* 0x0000000e0f00720c */ /* 0x000fe20003f06070 */
[----:B--2---:R-:W-:-:S05]  /*01e0*/  FADD R17, R2, R5 ;  /* 0x0000000502117221 */ /* 0x004fca0000000000 */
[----:B------:R0:W-:Y:S07]  /*01f0*/  STG.E desc[UR8][R6.64], R17 ;  /* 0x0000001106007986 */ /* 0x0001ee000c101908 */
[----:B------:R-:W-:Y:S05]  /*0200*/  @!P0 BRA `(.L_x_10) ;  /* 0xfffffffc00d48947 */ /* 0x000fea000383ffff */
.L_x_9:
[----:B------:R-:W-:Y:S05]  /*0210*/  BSYNC.RECONVERGENT B0 ;  /* 0x0000000000007941 */ /* 0x000fea0003800200 */
.L_x_8:
[----:B------:R-:W1:Y:S01]  /*0220*/  LDCU UR6, c[0x0][0x398] ;  /* 0x00007300ff0677ac */ /* 0x000e620008000800 */
[----:B------:R-:W-:-:S04]  /*0230*/  IADD3 R0, PT, PT, R0, UR5, RZ ;  /* 0x0000000500007c10 */ /* 0x000fc8000fffe0ff */
[----:B-1----:R-:W-:-:S13]  /*0240*/  ISETP.GE.U32.AND P0, PT, R0, UR6, PT ;  /* 0x0000000600007c0c */ /* 0x002fda000bf06070 */
[----:B------:R-:W-:Y:S05]  /*0250*/  @!P0 BRA `(.L_x_11) ;  /* 0xfffffffc00a48947 */ /* 0x000fea000383ffff */
[----:B------:R-:W-:Y:S05]  /*0260*/  EXIT ;  /* 0x000000000000794d */ /* 0x000fea0003800000 */
.L_x_12:
        /* <DEDUP_REMOVED lines=9> */
.L_x_14:


//--------------------- .nv.shared.reserved.0     --------------------------
	.section	.nv.shared.reserved.0,"aw",@nobits
	.weak		__nv_reservedSMEM_offset_0_alias
	.size		__nv_reservedSMEM_offset_0_alias, 0, 64
	.other		__nv_reservedSMEM_offset_0_alias,@"STO_CUDA_RESERVED_SHARED STV_DEFAULT"
__nv_reservedSMEM_offset_0_alias:
	.zero		0
	.zero		64


//--------------------- .nv.constant0._Z22MultiplicarMatricesGPUPfS_S_jjjj --------------------------
	.section	.nv.constant0._Z22MultiplicarMatricesGPUPfS_S_jjjj,"a",@progbits
	.sectionflags	@""
	.align	4
.nv.constant0._Z22MultiplicarMatricesGPUPfS_S_jjjj:
	.zero		936


//--------------------- .nv.constant0._Z16SumarMatricesGPUPfS_S_jjjj --------------------------
	.section	.nv.constant0._Z16SumarMatricesGPUPfS_S_jjjj,"a",@progbits
	.sectionflags	@""
	.align	4
.nv.constant0._Z16SumarMatricesGPUPfS_S_jjjj:
	.zero		936


//--------------------- SYMBOLS --------------------------

	.type		.nv.reservedSmem.offset0,@object
	.size		.nv.reservedSmem.offset0,0x4
